	.headerflags	@"EF_CUDA_TEXMODE_UNIFIED EF_CUDA_64BIT_ADDRESS EF_CUDA_ACCELERATORS EF_CUDA_SM90 EF_CUDA_VIRTUAL_SM(EF_CUDA_SM90)"
	.elftype	@"ET_EXEC"


//--------------------- .nv.info                  --------------------------
	.section	.nv.info,"",@"SHT_CUDA_INFO"
	.align	4


	//----- nvinfo : EIATTR_REGCOUNT
	.align		4
        /*0000*/ 	.byte	0x04, 0x2f
        /*0002*/ 	.short	(.L_1 - .L_0)
	.align		4
.L_0:
        /*0004*/ 	.word	index@(triton_poi_fused_addmm_relu_12)
        /*0008*/ 	.word	0x0000000c


	//----- nvinfo : EIATTR_MIN_STACK_SIZE
	.align		4
.L_1:
        /*000c*/ 	.byte	0x04, 0x12
        /*000e*/ 	.short	(.L_3 - .L_2)
	.align		4
.L_2:
        /*0010*/ 	.word	index@(triton_poi_fused_addmm_relu_12)
        /*0014*/ 	.word	0x00000000


	//----- nvinfo : EIATTR_FRAME_SIZE
	.align		4
.L_3:
        /*0018*/ 	.byte	0x04, 0x11
        /*001a*/ 	.short	(.L_5 - .L_4)
	.align		4
.L_4:
        /*001c*/ 	.word	index@(triton_poi_fused_addmm_relu_12)
        /*0020*/ 	.word	0x00000000


	//----- nvinfo : EIATTR_MIN_STACK_SIZE
	.align		4
.L_5:
        /*0024*/ 	.byte	0x04, 0x12
        /*0026*/ 	.short	(.L_7 - .L_6)
	.align		4
.L_6:
        /*0028*/ 	.word	index@(triton_poi_fused_addmm_relu_12)
        /*002c*/ 	.word	0x00000000
.L_7:


//--------------------- .nv.info.triton_poi_fused_addmm_relu_12 --------------------------
	.section	.nv.info.triton_poi_fused_addmm_relu_12,"",@"SHT_CUDA_INFO"
	.sectionflags	@""
	.align	4


	//----- nvinfo : EIATTR_CUDA_API_VERSION
	.align		4
        /*0000*/ 	.byte	0x04, 0x37
        /*0002*/ 	.short	(.L_9 - .L_8)
.L_8:
        /*0004*/ 	.word	0x0000007c


	//----- nvinfo : EIATTR_KPARAM_INFO
	.align		4
.L_9:
        /*0008*/ 	.byte	0x04, 0x17
        /*000a*/ 	.short	(.L_11 - .L_10)
.L_10:
        /*000c*/ 	.word	0x00000000
        /*0010*/ 	.short	0x0002
        /*0012*/ 	.short	0x0010
        /*0014*/ 	.byte	0x00, 0xf0, 0x11, 0x00


	//----- nvinfo : EIATTR_KPARAM_INFO
	.align		4
.L_11:
        /*0018*/ 	.byte	0x04, 0x17
        /*001a*/ 	.short	(.L_13 - .L_12)
.L_12:
        /*001c*/ 	.word	0x00000000
        /*0020*/ 	.short	0x0001
        /*0022*/ 	.short	0x0008
        /*0024*/ 	.byte	0x00, 0xf4, 0x21, 0x00


	//----- nvinfo : EIATTR_KPARAM_INFO
	.align		4
.L_13:
        /*0028*/ 	.byte	0x04, 0x17
        /*002a*/ 	.short	(.L_15 - .L_14)
.L_14:
        /*002c*/ 	.word	0x00000000
        /*0030*/ 	.short	0x0000
        /*0032*/ 	.short	0x0000
        /*0034*/ 	.byte	0x00, 0xf4, 0x21, 0x00


	//----- nvinfo : EIATTR_SPARSE_MMA_MASK
	.align		4
.L_15:
        /*0038*/ 	.byte	0x03, 0x50
        /*003a*/ 	.short	0x0000


	//----- nvinfo : EIATTR_MAXREG_COUNT
	.align		4
        /*003c*/ 	.byte	0x03, 0x1b
        /*003e*/ 	.short	0x00ff


	//----- nvinfo : EIATTR_EXIT_INSTR_OFFSETS
	.align		4
        /*0040*/ 	.byte	0x04, 0x1c
        /*0042*/ 	.short	(.L_17 - .L_16)


	//   ....[0]....
.L_16:
        /*0044*/ 	.word	0x000001b0


	//   ....[1]....
        /*0048*/ 	.word	0x000001d0


	//----- nvinfo : EIATTR_REQNTID
	.align		4
.L_17:
        /*004c*/ 	.byte	0x04, 0x10
        /*004e*/ 	.short	(.L_19 - .L_18)
.L_18:
        /*0050*/ 	.word	0x00000080
        /*0054*/ 	.word	0x00000001
        /*0058*/ 	.word	0x00000001


	//----- nvinfo : EIATTR_CBANK_PARAM_SIZE
	.align		4
.L_19:
        /*005c*/ 	.byte	0x03, 0x19
        /*005e*/ 	.short	0x0014


	//----- nvinfo : EIATTR_PARAM_CBANK
	.align		4
        /*0060*/ 	.byte	0x04, 0x0a
        /*0062*/ 	.short	(.L_21 - .L_20)
	.align		4
.L_20:
        /*0064*/ 	.word	index@(.nv.constant0.triton_poi_fused_addmm_relu_12)
        /*0068*/ 	.short	0x0210
        /*006a*/ 	.short	0x0014


	//----- nvinfo : EIATTR_SW_WAR
	.align		4
.L_21:
        /*006c*/ 	.byte	0x04, 0x36
        /*006e*/ 	.short	(.L_23 - .L_22)
.L_22:
        /*0070*/ 	.word	0x00000008
.L_23:


//--------------------- .nv.callgraph             --------------------------
	.section	.nv.callgraph,"",@"SHT_CUDA_CALLGRAPH"
	.align	4
	.sectionentsize	8
	.align		4
        /*0000*/ 	.word	0x00000000
	.align		4
        /*0004*/ 	.word	0xffffffff
	.align		4
        /*0008*/ 	.word	0x00000000
	.align		4
        /*000c*/ 	.word	0xfffffffe
	.align		4
        /*0010*/ 	.word	0x00000000
	.align		4
        /*0014*/ 	.word	0xfffffffd
	.align		4
        /*0018*/ 	.word	0x00000000
	.align		4
        /*001c*/ 	.word	0xfffffffc


//--------------------- .text.triton_poi_fused_addmm_relu_12 --------------------------
	.section	.text.triton_poi_fused_addmm_relu_12,"ax",@progbits
	.align	128
        .global         triton_poi_fused_addmm_relu_12
        .type           triton_poi_fused_addmm_relu_12,@function
        .size           triton_poi_fused_addmm_relu_12,(.L_x_1 - triton_poi_fused_addmm_relu_12)
        .other          triton_poi_fused_addmm_relu_12,@"STO_CUDA_ENTRY STV_DEFAULT"
triton_poi_fused_addmm_relu_12:
.text.triton_poi_fused_addmm_relu_12:
[----:B------:R-:W0:Y:S02]  /*0000*/  LDC R1, c[0x0][0x28] ;  /* 0x00000a00ff017b82 */ /* 0x000e240000000800 */
[----:B------:R-:W1:Y:S01]  /*0010*/  S2R R0, SR_TID.X ;  /* 0x0000000000007919 */ /* 0x000e620000002100 */
[----:B------:R-:W2:Y:S01]  /*0020*/  LDC.64 R2, c[0x0][0x210] ;  /* 0x00008400ff027b82 */ /* 0x000ea20000000a00 */
[----:B------:R-:W-:Y:S01]  /*0030*/  ULDC.64 UR4, c[0x0][0x208] ;  /* 0x0000820000047ab9 */ /* 0x000fe20000000a00 */
[----:B------:R-:W3:Y:S06]  /*0040*/  S2R R7, SR_CTAID.X ;  /* 0x0000000000077919 */ /* 0x000eec0000002500 */
[----:B------:R-:W4:Y:S01]  /*0050*/  LDC.64 R4, c[0x0][0x218] ;  /* 0x00008600ff047b82 */ /* 0x000f220000000a00 */
[----:B-1----:R-:W-:Y:S01]  /*0060*/  IMAD.SHL.U32 R0, R0, 0x2, RZ ;  /* 0x0000000200007824 */ /* 0x002fe200078e00ff */
[----:B---3--:R-:W-:-:S04]  /*0070*/  SHF.R.S32.HI R6, RZ, 0x17, R7 ;  /* 0x00000017ff067819 */ /* 0x008fc80000011407 */
[----:B------:R-:W-:-:S05]  /*0080*/  LOP3.LUT R0, R0, 0xfe, RZ, 0xc0, !PT ;  /* 0x000000fe00007812 */ /* 0x000fca00078ec0ff */
[----:B------:R-:W-:Y:S01]  /*0090*/  IMAD R7, R7, 0x100, R0 ;  /* 0x0000010007077824 */ /* 0x000fe200078e0200 */
[----:B------:R-:W-:-:S03]  /*00a0*/  SGXT R0, R6, 0x1 ;  /* 0x000000010600781a */ /* 0x000fc60000000200 */
[C---:B--2---:R-:W-:Y:S01]  /*00b0*/  IMAD.WIDE R2, R7.reuse, 0x4, R2 ;  /* 0x0000000407027825 */ /* 0x044fe200078e0202 */
[----:B------:R-:W-:Y:S02]  /*00c0*/  LEA.HI R0, R0, R7, RZ, 0x6 ;  /* 0x0000000700007211 */ /* 0x000fe400078f30ff */
[----:B------:R-:W-:Y:S02]  /*00d0*/  ISETP.GE.AND P2, PT, R7, 0x100, PT ;  /* 0x000001000700780c */ /* 0x000fe40003f46270 */
[----:B------:R-:W-:-:S05]  /*00e0*/  LOP3.LUT R0, R0, 0xffffffc0, RZ, 0xc0, !PT ;  /* 0xffffffc000007812 */ /* 0x000fca00078ec0ff */
[----:B------:R-:W-:Y:S01]  /*00f0*/  IMAD.IADD R9, R7, 0x1, -R0 ;  /* 0x0000000107097824 */ /* 0x000fe200078e0a00 */
[----:B------:R-:W-:-:S03]  /*0100*/  CS2R R6, SRZ ;  /* 0x0000000000067805 */ /* 0x000fc6000001ff00 */
[----:B----4-:R-:W-:Y:S01]  /*0110*/  IMAD.WIDE R4, R9, 0x4, R4 ;  /* 0x0000000409047825 */ /* 0x010fe200078e0204 */
[----:B------:R-:W-:Y:S02]  /*0120*/  CS2R R8, SRZ ;  /* 0x0000000000087805 */ /* 0x000fe4000001ff00 */
[----:B------:R-:W2:Y:S04]  /*0130*/  @!P2 LDG.E.64 R6, desc[UR4][R2.64] ;  /* 0x000000040206a981 */ /* 0x000ea8000c1e1b00 */
[----:B------:R-:W2:Y:S02]  /*0140*/  @!P2 LDG.E.EL.64 R8, desc[UR4][R4.64] ;  /* 0x000000040408a981 */ /* 0x000ea4000c2e1b00 */
[----:B--2---:R-:W-:Y:S01]  /*0150*/  FSETP.GEU.AND P0, PT, R6, -R8, PT ;  /* 0x800000080600720b */ /* 0x004fe20003f0e000 */
[----:B------:R-:W-:Y:S01]  /*0160*/  FADD R6, R8, R6 ;  /* 0x0000000608067221 */ /* 0x000fe20000000000 */
[----:B------:R-:W-:Y:S01]  /*0170*/  FADD R0, R9, R7 ;  /* 0x0000000709007221 */ /* 0x000fe20000000000 */
[----:B------:R-:W-:-:S03]  /*0180*/  FSETP.GEU.AND P1, PT, R7, -R9, PT ;  /* 0x800000090700720b */ /* 0x000fc60003f2e000 */
[----:B------:R-:W-:Y:S02]  /*0190*/  FSEL R6, R6, RZ, P0 ;  /* 0x000000ff06067208 */ /* 0x000fe40000000000 */
[----:B------:R-:W-:Y:S01]  /*01a0*/  FSEL R7, R0, RZ, P1 ;  /* 0x000000ff00077208 */ /* 0x000fe20000800000 */
[----:B------:R-:W-:Y:S07]  /*01b0*/  @P2 EXIT ;  /* 0x000000000000294d */ /* 0x000fee0003800000 */
[----:B------:R-:W-:Y:S01]  /*01c0*/  STG.E.64 desc[UR4][R2.64], R6 ;  /* 0x0000000602007986 */ /* 0x000fe2000c101b04 */
[----:B------:R-:W-:Y:S05]  /*01d0*/  EXIT ;  /* 0x000000000000794d */ /* 0x000fea0003800000 */
.L_x_0:
[----:B------:R-:W-:-:S00]  /*01e0*/  BRA `(.L_x_0) ;  /* 0xfffffffc00fc7947 */ /* 0x000fc0000383ffff */
[----:B------:R-:W-:-:S00]  /*01f0*/  NOP ;  /* 0x0000000000007918 */ /* 0x000fc00000000000 */
        /* <DEDUP_REMOVED lines=8> */
.L_x_1:


//--------------------- .nv.constant0.triton_poi_fused_addmm_relu_12 --------------------------
	.section	.nv.constant0.triton_poi_fused_addmm_relu_12,"a",@progbits
	.sectionflags	@""
	.align	4
.nv.constant0.triton_poi_fused_addmm_relu_12:
	.zero		548
